//
// Generated by NVIDIA NVVM Compiler
//
// Compiler Build ID: CL-36424714
// Cuda compilation tools, release 13.0, V13.0.88
// Based on NVVM 20.0.0
//

.version 9.0
.target sm_100
.address_size 64

	// .globl	_Z13print_detailsPi
.extern .func  (.param .b32 func_retval0) vprintf
(
	.param .b64 vprintf_param_0,
	.param .b64 vprintf_param_1
)
;
.global .align 1 .b8 $str[30] = {116, 105, 100, 58, 32, 37, 100, 44, 32, 103, 105, 100, 58, 32, 37, 100, 44, 32, 118, 97, 108, 117, 101, 58, 32, 37, 100, 32, 10};

.visible .entry _Z13print_detailsPi(
	.param .u64 .ptr .align 1 _Z13print_detailsPi_param_0
)
{
	.local .align 8 .b8 	__local_depot0[16];
	.reg .b64 	%SP;
	.reg .b64 	%SPL;
	.reg .b32 	%r<22>;
	.reg .b64 	%rd<9>;

	mov.u64 	%SPL, __local_depot0;
	cvta.local.u64 	%SP, %SPL;
	ld.param.u64 	%rd1, [_Z13print_detailsPi_param_0];
	cvta.to.global.u64 	%rd2, %rd1;
	add.u64 	%rd3, %SP, 0;
	add.u64 	%rd4, %SPL, 0;
	mov.u32 	%r1, %tid.x;
	mov.u32 	%r2, %ntid.x;
	mov.u32 	%r3, %tid.y;
	mad.lo.s32 	%r4, %r2, %r3, %r1;
	mov.u32 	%r5, %ntid.y;
	mul.lo.s32 	%r6, %r2, %r5;
	mov.u32 	%r7, %tid.z;
	mad.lo.s32 	%r8, %r6, %r7, %r4;
	mov.u32 	%r9, %ntid.z;
	mul.lo.s32 	%r10, %r6, %r9;
	mov.u32 	%r11, %ctaid.x;
	mov.u32 	%r12, %nctaid.x;
	mov.u32 	%r13, %ctaid.y;
	mov.u32 	%r14, %nctaid.y;
	mov.u32 	%r15, %ctaid.z;
	mad.lo.s32 	%r16, %r15, %r14, %r13;
	mad.lo.s32 	%r17, %r16, %r12, %r11;
	mad.lo.s32 	%r18, %r10, %r17, %r8;
	mul.wide.s32 	%rd5, %r18, 4;
	add.s64 	%rd6, %rd2, %rd5;
	ld.global.u32 	%r19, [%rd6];
	st.local.v2.u32 	[%rd4], {%r8, %r18};
	st.local.u32 	[%rd4+8], %r19;
	mov.u64 	%rd7, $str;
	cvta.global.u64 	%rd8, %rd7;
	{ // callseq 0, 0
	.param .b64 param0;
	st.param.b64 	[param0], %rd8;
	.param .b64 param1;
	st.param.b64 	[param1], %rd3;
	.param .b32 retval0;
	call.uni (retval0), 
	vprintf, 
	(
	param0, 
	param1
	);
	ld.param.b32 	%r20, [retval0];
	} // callseq 0
	ret;

}


// ===== COMPILED SASS (sm_100) =====

	.target	sm_100

	.elftype	@"ET_EXEC"


//--------------------- .note.nv.tkinfo           --------------------------
	.section	.note.nv.tkinfo,"",@"SHT_NOTE"
	.sectionflags	@"SHF_NOTE_NV_TKINFO"
	.tkinfo
        /*0018*/ 	.word	0x00000002
        /*0030*/ 	.string	""
        /*0030*/ 	.string	"ptxas"
        /*0030*/ 	.string	"Cuda compilation tools, release 13.0, V13.0.88"
        /*0030*/ 	.string	"Build cuda_13.0.r13.0/compiler.36424714_0"
        /*0030*/ 	.string	"-arch sm_100 -m 64 "



//--------------------- .note.nv.cuinfo           --------------------------
	.section	.note.nv.cuinfo,"",@"SHT_NOTE"
	.sectionflags	@"SHF_NOTE_NV_CUINFO"
        /*0018*/ 	.short	0x0002
        /*001a*/ 	.short	0x0064
        /*001c*/ 	.short	0x0082
	.zero		2


//--------------------- .nv.info                  --------------------------
	.section	.nv.info,"",@"SHT_CUDA_INFO"
	.align	4


	//----- nvinfo : EIATTR_REGCOUNT
	.align		4
        /*0000*/ 	.byte	0x04, 0x2f
        /*0002*/ 	.short	(.L_2 - .L_1)
	.align		4
.L_1:
        /*0004*/ 	.word	index@(_Z13print_detailsPi)
        /*0008*/ 	.word	0x00000018


	//----- nvinfo : EIATTR_FRAME_SIZE
	.align		4
.L_2:
        /*000c*/ 	.byte	0x04, 0x11
        /*000e*/ 	.short	(.L_4 - .L_3)
	.align		4
.L_3:
        /*0010*/ 	.word	index@(_Z13print_detailsPi)
        /*0014*/ 	.word	0x00000010


	//----- nvinfo : EIATTR_MIN_STACK_SIZE
	.align		4
.L_4:
        /*0018*/ 	.byte	0x04, 0x12
        /*001a*/ 	.short	(.L_6 - .L_5)
	.align		4
.L_5:
        /*001c*/ 	.word	index@(_Z13print_detailsPi)
        /*0020*/ 	.word	0x00000010
.L_6:


//--------------------- .nv.compat                --------------------------
	.section	.nv.compat,"",@"SHT_CUDA_COMPAT_INFO"
	.align	4
        /*0000*/ 	.byte	0x02, 0x09, 0x00, 0x00, 0x02, 0x02, 0x01, 0x00, 0x02, 0x05, 0x05, 0x00, 0x03, 0x07, 0x01, 0x01
        /*0010*/ 	.byte	0x02, 0x03, 0x00, 0x00, 0x02, 0x06, 0x01, 0x00, 0x04, 0x0b, 0x08, 0x00, 0x09, 0x00, 0x00, 0x00
        /*0020*/ 	.byte	0x00, 0x00, 0x00, 0x00


//--------------------- .nv.info._Z13print_detailsPi --------------------------
	.section	.nv.info._Z13print_detailsPi,"",@"SHT_CUDA_INFO"
	.sectionflags	@""
	.align	4


	//----- nvinfo : EIATTR_CUDA_API_VERSION
	.align		4
        /*0000*/ 	.byte	0x04, 0x37
        /*0002*/ 	.short	(.L_8 - .L_7)
.L_7:
        /*0004*/ 	.word	0x00000082


	//----- nvinfo : EIATTR_KPARAM_INFO
	.align		4
.L_8:
        /*0008*/ 	.byte	0x04, 0x17
        /*000a*/ 	.short	(.L_10 - .L_9)
.L_9:
        /*000c*/ 	.word	0x00000000
        /*0010*/ 	.short	0x0000
        /*0012*/ 	.short	0x0000
        /*0014*/ 	.byte	0x00, 0xf5, 0x21, 0x00


	//----- nvinfo : EIATTR_SPARSE_MMA_MASK
	.align		4
.L_10:
        /*0018*/ 	.byte	0x03, 0x50
        /*001a*/ 	.short	0x0000


	//----- nvinfo : EIATTR_MAXREG_COUNT
	.align		4
        /*001c*/ 	.byte	0x03, 0x1b
        /*001e*/ 	.short	0x00ff


	//----- nvinfo : EIATTR_EXTERNS
	.align		4
        /*0020*/ 	.byte	0x04, 0x0f
        /*0022*/ 	.short	(.L_12 - .L_11)


	//   ....[0]....
	.align		4
.L_11:
        /*0024*/ 	.word	index@(vprintf)


	//----- nvinfo : EIATTR_MERCURY_ISA_VERSION
	.align		4
.L_12:
        /*0028*/ 	.byte	0x03, 0x5f
        /*002a*/ 	.short	0x0101


	//----- nvinfo : EIATTR_VRC_CTA_INIT_COUNT
	.align		4
        /*002c*/ 	.byte	0x02, 0x4a
	.zero		1
	.zero		1


	//----- nvinfo : EIATTR_SYSCALL_OFFSETS
	.align		4
        /*0030*/ 	.byte	0x04, 0x46
        /*0032*/ 	.short	(.L_14 - .L_13)


	//   ....[0]....
.L_13:
        /*0034*/ 	.word	0x00000240


	//----- nvinfo : EIATTR_EXIT_INSTR_OFFSETS
	.align		4
.L_14:
        /*0038*/ 	.byte	0x04, 0x1c
        /*003a*/ 	.short	(.L_16 - .L_15)


	//   ....[0]....
.L_15:
        /*003c*/ 	.word	0x00000250


	//----- nvinfo : EIATTR_CBANK_PARAM_SIZE
	.align		4
.L_16:
        /*0040*/ 	.byte	0x03, 0x19
        /*0042*/ 	.short	0x0008


	//----- nvinfo : EIATTR_PARAM_CBANK
	.align		4
        /*0044*/ 	.byte	0x04, 0x0a
        /*0046*/ 	.short	(.L_18 - .L_17)
	.align		4
.L_17:
        /*0048*/ 	.word	index@(.nv.constant0._Z13print_detailsPi)
        /*004c*/ 	.short	0x0380
        /*004e*/ 	.short	0x0008


	//----- nvinfo : EIATTR_SW_WAR
	.align		4
.L_18:
        /*0050*/ 	.byte	0x04, 0x36
        /*0052*/ 	.short	(.L_20 - .L_19)
.L_19:
        /*0054*/ 	.word	0x00000008
.L_20:


//--------------------- .nv.callgraph             --------------------------
	.section	.nv.callgraph,"",@"SHT_CUDA_CALLGRAPH"
	.align	4
	.sectionentsize	8
	.align		4
        /*0000*/ 	.word	0x00000000
	.align		4
        /*0004*/ 	.word	0xffffffff
	.align		4
        /*0008*/ 	.word	index@(_Z13print_detailsPi)
	.align		4
        /*000c*/ 	.word	index@(vprintf)
	.align		4
        /*0010*/ 	.word	0x00000000
	.align		4
        /*0014*/ 	.word	0xfffffffe
	.align		4
        /*0018*/ 	.word	0x00000000
	.align		4
        /*001c*/ 	.word	0xfffffffd
	.align		4
        /*0020*/ 	.word	0x00000000
	.align		4
        /*0024*/ 	.word	0xfffffffc


//--------------------- .nv.constant4             --------------------------
	.section	.nv.constant4,"a",@progbits
	.align	8
	.align		8
.nv.constant4:
        /*0000*/ 	.dword	vprintf
	.align		8
        /*0008*/ 	.dword	$str


//--------------------- .text._Z13print_detailsPi --------------------------
	.section	.text._Z13print_detailsPi,"ax",@progbits
	.align	128
        .global         _Z13print_detailsPi
        .type           _Z13print_detailsPi,@function
        .size           _Z13print_detailsPi,(.L_x_2 - _Z13print_detailsPi)
        .other          _Z13print_detailsPi,@"STO_CUDA_ENTRY STV_DEFAULT"
_Z13print_detailsPi:
.text._Z13print_detailsPi:
[----:B------:R-:W0:Y:S01]  /*0000*/  LDC R1, c[0x0][0x37c] ;  /* 0x0000df00ff017b82 */ /* 0x000e220000000800 */
[----:B------:R-:W1:Y:S01]  /*0010*/  S2R R0, SR_CTAID.Y ;  /* 0x0000000000007919 */ /* 0x000e620000002600 */
[----:B------:R-:W2:Y:S06]  /*0020*/  LDCU UR8, c[0x0][0x2fc] ;  /* 0x00005f80ff0877ac */ /* 0x000eac0008000800 */
[----:B------:R-:W3:Y:S01]  /*0030*/  S2UR UR10, SR_CTAID.X ;  /* 0x00000000000a79c3 */ /* 0x000ee20000002500 */
[----:B0-----:R-:W-:Y:S01]  /*0040*/  IADD3 R1, PT, PT, R1, -0x10, RZ ;  /* 0xfffffff001017810 */ /* 0x001fe20007ffe0ff */
[----:B------:R-:W1:Y:S01]  /*0050*/  S2R R4, SR_CTAID.Z ;  /* 0x0000000000047919 */ /* 0x000e620000002700 */
[----:B------:R-:W0:Y:S01]  /*0060*/  LDCU UR9, c[0x0][0x360] ;  /* 0x00006c00ff0977ac */ /* 0x000e220008000800 */
[----:B------:R-:W4:Y:S01]  /*0070*/  S2R R2, SR_TID.X ;  /* 0x0000000000027919 */ /* 0x000f220000002100 */
[----:B------:R-:W0:Y:S03]  /*0080*/  LDCU UR4, c[0x0][0x364] ;  /* 0x00006c80ff0477ac */ /* 0x000e260008000800 */
[----:B------:R-:W5:Y:S01]  /*0090*/  LDC.64 R8, c[0x0][0x380] ;  /* 0x0000e000ff087b82 */ /* 0x000f620000000a00 */
[----:B------:R-:W4:Y:S01]  /*00a0*/  S2R R3, SR_TID.Y ;  /* 0x0000000000037919 */ /* 0x000f220000002200 */
[----:B------:R-:W2:Y:S01]  /*00b0*/  LDCU UR5, c[0x0][0x368] ;  /* 0x00006d00ff0577ac */ /* 0x000ea20008000800 */
[----:B------:R-:W3:Y:S01]  /*00c0*/  S2R R5, SR_TID.Z ;  /* 0x0000000000057919 */ /* 0x000ee20000002300 */
[----:B------:R-:W5:Y:S04]  /*00d0*/  LDCU.64 UR6, c[0x0][0x358] ;  /* 0x00006b00ff0677ac */ /* 0x000f680008000a00 */
[----:B------:R-:W5:Y:S08]  /*00e0*/  LDC R7, c[0x0][0x370] ;  /* 0x0000dc00ff077b82 */ /* 0x000f700000000800 */
[----:B------:R-:W1:Y:S01]  /*00f0*/  LDC R11, c[0x0][0x374] ;  /* 0x0000dd00ff0b7b82 */ /* 0x000e620000000800 */
[----:B0-----:R-:W-:-:S04]  /*0100*/  UIMAD UR4, UR9, UR4, URZ ;  /* 0x00000004090472a4 */ /* 0x001fc8000f8e02ff */
[----:B--2---:R-:W-:Y:S01]  /*0110*/  UIMAD UR5, UR4, UR5, URZ ;  /* 0x00000005040572a4 */ /* 0x004fe2000f8e02ff */
[----:B----4-:R-:W-:-:S04]  /*0120*/  IMAD R2, R3, UR9, R2 ;  /* 0x0000000903027c24 */ /* 0x010fc8000f8e0202 */
[----:B---3--:R-:W-:Y:S02]  /*0130*/  IMAD R2, R5, UR4, R2 ;  /* 0x0000000405027c24 */ /* 0x008fe4000f8e0202 */
[----:B-1----:R-:W-:-:S04]  /*0140*/  IMAD R0, R11, R4, R0 ;  /* 0x000000040b007224 */ /* 0x002fc800078e0200 */
[----:B-----5:R-:W-:-:S04]  /*0150*/  IMAD R3, R0, R7, UR10 ;  /* 0x0000000a00037e24 */ /* 0x020fc8000f8e0207 */
[----:B------:R-:W-:-:S04]  /*0160*/  IMAD R3, R3, UR5, R2 ;  /* 0x0000000503037c24 */ /* 0x000fc8000f8e0202 */
[----:B------:R-:W-:-:S06]  /*0170*/  IMAD.WIDE R8, R3, 0x4, R8 ;  /* 0x0000000403087825 */ /* 0x000fcc00078e0208 */
[----:B------:R-:W2:Y:S01]  /*0180*/  LDG.E R8, desc[UR6][R8.64] ;  /* 0x0000000608087981 */ /* 0x000ea2000c1e1900 */
[----:B------:R-:W-:Y:S01]  /*0190*/  MOV R0, 0x0 ;  /* 0x0000000000007802 */ /* 0x000fe20000000f00 */
[----:B------:R-:W0:Y:S02]  /*01a0*/  LDCU UR4, c[0x0][0x2f8] ;  /* 0x00005f00ff0477ac */ /* 0x000e240008000800 */
[----:B------:R1:W-:Y:S01]  /*01b0*/  STL.64 [R1], R2 ;  /* 0x0000000201007387 */ /* 0x0003e20000100a00 */
[----:B------:R1:W3:Y:S01]  /*01c0*/  LDC.64 R10, c[0x4][R0] ;  /* 0x01000000000a7b82 */ /* 0x0002e20000000a00 */
[----:B------:R-:W4:Y:S01]  /*01d0*/  LDCU.64 UR6, c[0x4][0x8] ;  /* 0x01000100ff0677ac */ /* 0x000f220008000a00 */
[----:B0-----:R-:W-:Y:S02]  /*01e0*/  IADD3 R6, P0, PT, R1, UR4, RZ ;  /* 0x0000000401067c10 */ /* 0x001fe4000ff1e0ff */
[----:B----4-:R-:W-:Y:S02]  /*01f0*/  MOV R4, UR6 ;  /* 0x0000000600047c02 */ /* 0x010fe40008000f00 */
[----:B------:R-:W-:-:S02]  /*0200*/  MOV R5, UR7 ;  /* 0x0000000700057c02 */ /* 0x000fc40008000f00 */
[----:B------:R-:W-:Y:S01]  /*0210*/  IADD3.X R7, PT, PT, RZ, UR8, RZ, P0, !PT ;  /* 0x00000008ff077c10 */ /* 0x000fe200087fe4ff */
[----:B--23--:R1:W-:Y:S06]  /*0220*/  STL [R1+0x8], R8 ;  /* 0x0000080801007387 */ /* 0x00c3ec0000100800 */
[----:B------:R-:W-:-:S07]  /*0230*/  LEPC R20, `(.L_x_0) ;  /* 0x000000001014794e */ /* 0x000fce0000000000 */
[----:B-1----:R-:W-:Y:S05]  /*0240*/  CALL.ABS.NOINC R10 ;  /* 0x000000000a007343 */ /* 0x002fea0003c00000 */
.L_x_0:
[----:B------:R-:W-:Y:S05]  /*0250*/  EXIT ;  /* 0x000000000000794d */ /* 0x000fea0003800000 */
.L_x_1:
[----:B------:R-:W-:-:S00]  /*0260*/  BRA `(.L_x_1) ;  /* 0xfffffffc00fc7947 */ /* 0x000fc0000383ffff */
[----:B------:R-:W-:-:S00]  /*0270*/  NOP ;  /* 0x0000000000007918 */ /* 0x000fc00000000000 */
        /* <DEDUP_REMOVED lines=8> */
.L_x_2:


//--------------------- .nv.global.init           --------------------------
	.section	.nv.global.init,"aw",@progbits
.nv.global.init:
	.type		$str,@object
	.size		$str,(.L_0 - $str)
$str:
        /*0000*/ 	.byte	0x74, 0x69, 0x64, 0x3a, 0x20, 0x25, 0x64, 0x2c, 0x20, 0x67, 0x69, 0x64, 0x3a, 0x20, 0x25, 0x64
        /*0010*/ 	.byte	0x2c, 0x20, 0x76, 0x61, 0x6c, 0x75, 0x65, 0x3a, 0x20, 0x25, 0x64, 0x20, 0x0a, 0x00
.L_0:


//--------------------- .nv.shared.reserved.0     --------------------------
	.section	.nv.shared.reserved.0,"aw",@nobits
	.weak		__nv_reservedSMEM_offset_0_alias
	.size		__nv_reservedSMEM_offset_0_alias, 0, 64
	.other		__nv_reservedSMEM_offset_0_alias,@"STO_CUDA_RESERVED_SHARED STV_DEFAULT"
__nv_reservedSMEM_offset_0_alias:
	.zero		0
	.zero		64


//--------------------- .nv.constant0._Z13print_detailsPi --------------------------
	.section	.nv.constant0._Z13print_detailsPi,"a",@progbits
	.sectionflags	@""
	.align	4
.nv.constant0._Z13print_detailsPi:
	.zero		904


//--------------------- SYMBOLS --------------------------

	.type		.nv.reservedSmem.offset0,@object
	.size		.nv.reservedSmem.offset0,0x4
	.type		vprintf,@function
